//
// Generated by NVIDIA NVVM Compiler
//
// Compiler Build ID: CL-36424714
// Cuda compilation tools, release 13.0, V13.0.88
// Based on NVVM 20.0.0
//

.version 9.0
.target sm_100
.address_size 64

	// .globl	_Z4sqrtv

.visible .entry _Z4sqrtv()
{


	ret;

}


// ===== COMPILED SASS (sm_100) =====

	.target	sm_100

	.elftype	@"ET_EXEC"


//--------------------- .note.nv.tkinfo           --------------------------
	.section	.note.nv.tkinfo,"",@"SHT_NOTE"
	.sectionflags	@"SHF_NOTE_NV_TKINFO"
	.tkinfo
        /*0018*/ 	.word	0x00000002
        /*0030*/ 	.string	""
        /*0030*/ 	.string	"ptxas"
        /*0030*/ 	.string	"Cuda compilation tools, release 13.0, V13.0.88"
        /*0030*/ 	.string	"Build cuda_13.0.r13.0/compiler.36424714_0"
        /*0030*/ 	.string	"-arch sm_100 -m 64 "



//--------------------- .note.nv.cuinfo           --------------------------
	.section	.note.nv.cuinfo,"",@"SHT_NOTE"
	.sectionflags	@"SHF_NOTE_NV_CUINFO"
        /*0018*/ 	.short	0x0002
        /*001a*/ 	.short	0x0064
        /*001c*/ 	.short	0x0082
	.zero		2


//--------------------- .nv.info                  --------------------------
	.section	.nv.info,"",@"SHT_CUDA_INFO"
	.align	4


	//----- nvinfo : EIATTR_REGCOUNT
	.align		4
        /*0000*/ 	.byte	0x04, 0x2f
        /*0002*/ 	.short	(.L_1 - .L_0)
	.align		4
.L_0:
        /*0004*/ 	.word	index@(_Z4sqrtv)
        /*0008*/ 	.word	0x00000004


	//----- nvinfo : EIATTR_FRAME_SIZE
	.align		4
.L_1:
        /*000c*/ 	.byte	0x04, 0x11
        /*000e*/ 	.short	(.L_3 - .L_2)
	.align		4
.L_2:
        /*0010*/ 	.word	index@(_Z4sqrtv)
        /*0014*/ 	.word	0x00000000


	//----- nvinfo : EIATTR_MIN_STACK_SIZE
	.align		4
.L_3:
        /*0018*/ 	.byte	0x04, 0x12
        /*001a*/ 	.short	(.L_5 - .L_4)
	.align		4
.L_4:
        /*001c*/ 	.word	index@(_Z4sqrtv)
        /*0020*/ 	.word	0x00000000
.L_5:


//--------------------- .nv.compat                --------------------------
	.section	.nv.compat,"",@"SHT_CUDA_COMPAT_INFO"
	.align	4
        /*0000*/ 	.byte	0x02, 0x09, 0x00, 0x00, 0x02, 0x02, 0x01, 0x00, 0x02, 0x05, 0x05, 0x00, 0x03, 0x07, 0x01, 0x01
        /*0010*/ 	.byte	0x02, 0x03, 0x00, 0x00, 0x02, 0x06, 0x01, 0x00, 0x04, 0x0b, 0x08, 0x00, 0x09, 0x00, 0x00, 0x00
        /*0020*/ 	.byte	0x00, 0x00, 0x00, 0x00


//--------------------- .nv.info._Z4sqrtv         --------------------------
	.section	.nv.info._Z4sqrtv,"",@"SHT_CUDA_INFO"
	.sectionflags	@""
	.align	4


	//----- nvinfo : EIATTR_CUDA_API_VERSION
	.align		4
        /*0000*/ 	.byte	0x04, 0x37
        /*0002*/ 	.short	(.L_7 - .L_6)
.L_6:
        /*0004*/ 	.word	0x00000082


	//----- nvinfo : EIATTR_SPARSE_MMA_MASK
	.align		4
.L_7:
        /*0008*/ 	.byte	0x03, 0x50
        /*000a*/ 	.short	0x0000


	//----- nvinfo : EIATTR_MAXREG_COUNT
	.align		4
        /*000c*/ 	.byte	0x03, 0x1b
        /*000e*/ 	.short	0x00ff


	//----- nvinfo : EIATTR_MERCURY_ISA_VERSION
	.align		4
        /*0010*/ 	.byte	0x03, 0x5f
        /*0012*/ 	.short	0x0101


	//----- nvinfo : EIATTR_VRC_CTA_INIT_COUNT
	.align		4
        /*0014*/ 	.byte	0x02, 0x4a
	.zero		1
	.zero		1


	//----- nvinfo : EIATTR_EXIT_INSTR_OFFSETS
	.align		4
        /*0018*/ 	.byte	0x04, 0x1c
        /*001a*/ 	.short	(.L_9 - .L_8)


	//   ....[0]....
.L_8:
        /*001c*/ 	.word	0x00000010


	//----- nvinfo : EIATTR_SW_WAR
	.align		4
.L_9:
        /*0020*/ 	.byte	0x04, 0x36
        /*0022*/ 	.short	(.L_11 - .L_10)
.L_10:
        /*0024*/ 	.word	0x00000008
.L_11:


//--------------------- .nv.callgraph             --------------------------
	.section	.nv.callgraph,"",@"SHT_CUDA_CALLGRAPH"
	.align	4
	.sectionentsize	8
	.align		4
        /*0000*/ 	.word	0x00000000
	.align		4
        /*0004*/ 	.word	0xffffffff
	.align		4
        /*0008*/ 	.word	0x00000000
	.align		4
        /*000c*/ 	.word	0xfffffffe
	.align		4
        /*0010*/ 	.word	0x00000000
	.align		4
        /*0014*/ 	.word	0xfffffffd
	.align		4
        /*0018*/ 	.word	0x00000000
	.align		4
        /*001c*/ 	.word	0xfffffffc


//--------------------- .text._Z4sqrtv            --------------------------
	.section	.text._Z4sqrtv,"ax",@progbits
	.align	128
        .global         _Z4sqrtv
        .type           _Z4sqrtv,@function
        .size           _Z4sqrtv,(.L_x_1 - _Z4sqrtv)
        .other          _Z4sqrtv,@"STO_CUDA_ENTRY STV_DEFAULT"
_Z4sqrtv:
.text._Z4sqrtv:
[----:B------:R-:W-:Y:S01]  /*0000*/  LDC R1, c[0x0][0x37c] ;  /* 0x0000df00ff017b82 */ /* 0x000fe20000000800 */
[----:B------:R-:W-:Y:S05]  /*0010*/  EXIT ;  /* 0x000000000000794d */ /* 0x000fea0003800000 */
.L_x_0:
[----:B------:R-:W-:-:S00]  /*0020*/  BRA `(.L_x_0) ;  /* 0xfffffffc00fc7947 */ /* 0x000fc0000383ffff */
[----:B------:R-:W-:-:S00]  /*0030*/  NOP ;  /* 0x0000000000007918 */ /* 0x000fc00000000000 */
        /* <DEDUP_REMOVED lines=12> */
.L_x_1:


//--------------------- .nv.shared.reserved.0     --------------------------
	.section	.nv.shared.reserved.0,"aw",@nobits
	.weak		__nv_reservedSMEM_offset_0_alias
	.size		__nv_reservedSMEM_offset_0_alias, 0, 64
	.other		__nv_reservedSMEM_offset_0_alias,@"STO_CUDA_RESERVED_SHARED STV_DEFAULT"
__nv_reservedSMEM_offset_0_alias:
	.zero		0
	.zero		64


//--------------------- .nv.constant0._Z4sqrtv    --------------------------
	.section	.nv.constant0._Z4sqrtv,"a",@progbits
	.sectionflags	@""
	.align	4
.nv.constant0._Z4sqrtv:
	.zero		896


//--------------------- SYMBOLS --------------------------

	.type		.nv.reservedSmem.offset0,@object
	.size		.nv.reservedSmem.offset0,0x4
